//
// Generated by NVIDIA NVVM Compiler
//
// Compiler Build ID: CL-36424714
// Cuda compilation tools, release 13.0, V13.0.88
// Based on NVVM 20.0.0
//

.version 9.0
.target sm_100
.address_size 64

	// .globl	_Z11change_dataP8Moleculeid

.visible .entry _Z11change_dataP8Moleculeid(
	.param .u64 .ptr .align 1 _Z11change_dataP8Moleculeid_param_0,
	.param .u32 _Z11change_dataP8Moleculeid_param_1,
	.param .f64 _Z11change_dataP8Moleculeid_param_2
)
{
	.reg .pred 	%p<2>;
	.reg .b32 	%r<6>;
	.reg .b64 	%rd<5>;
	.reg .b64 	%fd<8>;

	ld.param.u64 	%rd1, [_Z11change_dataP8Moleculeid_param_0];
	ld.param.u32 	%r2, [_Z11change_dataP8Moleculeid_param_1];
	ld.param.f64 	%fd1, [_Z11change_dataP8Moleculeid_param_2];
	mov.u32 	%r3, %ctaid.x;
	mov.u32 	%r4, %ntid.x;
	mov.u32 	%r5, %tid.x;
	mad.lo.s32 	%r1, %r3, %r4, %r5;
	setp.ge.s32 	%p1, %r1, %r2;
	@%p1 bra 	$L__BB0_2;
	cvta.to.global.u64 	%rd2, %rd1;
	mul.wide.s32 	%rd3, %r1, 80;
	add.s64 	%rd4, %rd2, %rd3;
	ld.global.f64 	%fd2, [%rd4+8];
	add.f64 	%fd3, %fd1, %fd2;
	st.global.f64 	[%rd4+8], %fd3;
	ld.global.f64 	%fd4, [%rd4+16];
	add.f64 	%fd5, %fd1, %fd4;
	st.global.f64 	[%rd4+16], %fd5;
	ld.global.f64 	%fd6, [%rd4+24];
	add.f64 	%fd7, %fd1, %fd6;
	st.global.f64 	[%rd4+24], %fd7;
$L__BB0_2:
	ret;

}


// ===== COMPILED SASS (sm_100) =====

	.target	sm_100

	.elftype	@"ET_EXEC"


//--------------------- .note.nv.tkinfo           --------------------------
	.section	.note.nv.tkinfo,"",@"SHT_NOTE"
	.sectionflags	@"SHF_NOTE_NV_TKINFO"
	.tkinfo
        /*0018*/ 	.word	0x00000002
        /*0030*/ 	.string	""
        /*0030*/ 	.string	"ptxas"
        /*0030*/ 	.string	"Cuda compilation tools, release 13.0, V13.0.88"
        /*0030*/ 	.string	"Build cuda_13.0.r13.0/compiler.36424714_0"
        /*0030*/ 	.string	"-arch sm_100 -m 64 "



//--------------------- .note.nv.cuinfo           --------------------------
	.section	.note.nv.cuinfo,"",@"SHT_NOTE"
	.sectionflags	@"SHF_NOTE_NV_CUINFO"
        /*0018*/ 	.short	0x0002
        /*001a*/ 	.short	0x0064
        /*001c*/ 	.short	0x0082
	.zero		2


//--------------------- .nv.info                  --------------------------
	.section	.nv.info,"",@"SHT_CUDA_INFO"
	.align	4


	//----- nvinfo : EIATTR_REGCOUNT
	.align		4
        /*0000*/ 	.byte	0x04, 0x2f
        /*0002*/ 	.short	(.L_1 - .L_0)
	.align		4
.L_0:
        /*0004*/ 	.word	index@(_Z11change_dataP8Moleculeid)
        /*0008*/ 	.word	0x0000000c


	//----- nvinfo : EIATTR_FRAME_SIZE
	.align		4
.L_1:
        /*000c*/ 	.byte	0x04, 0x11
        /*000e*/ 	.short	(.L_3 - .L_2)
	.align		4
.L_2:
        /*0010*/ 	.word	index@(_Z11change_dataP8Moleculeid)
        /*0014*/ 	.word	0x00000000


	//----- nvinfo : EIATTR_MIN_STACK_SIZE
	.align		4
.L_3:
        /*0018*/ 	.byte	0x04, 0x12
        /*001a*/ 	.short	(.L_5 - .L_4)
	.align		4
.L_4:
        /*001c*/ 	.word	index@(_Z11change_dataP8Moleculeid)
        /*0020*/ 	.word	0x00000000
.L_5:


//--------------------- .nv.compat                --------------------------
	.section	.nv.compat,"",@"SHT_CUDA_COMPAT_INFO"
	.align	4
        /*0000*/ 	.byte	0x02, 0x09, 0x00, 0x00, 0x02, 0x02, 0x01, 0x00, 0x02, 0x05, 0x05, 0x00, 0x03, 0x07, 0x01, 0x01
        /*0010*/ 	.byte	0x02, 0x03, 0x00, 0x00, 0x02, 0x06, 0x01, 0x00, 0x04, 0x0b, 0x08, 0x00, 0x01, 0x00, 0x00, 0x00
        /*0020*/ 	.byte	0x00, 0x00, 0x00, 0x00


//--------------------- .nv.info._Z11change_dataP8Moleculeid --------------------------
	.section	.nv.info._Z11change_dataP8Moleculeid,"",@"SHT_CUDA_INFO"
	.sectionflags	@""
	.align	4


	//----- nvinfo : EIATTR_CUDA_API_VERSION
	.align		4
        /*0000*/ 	.byte	0x04, 0x37
        /*0002*/ 	.short	(.L_7 - .L_6)
.L_6:
        /*0004*/ 	.word	0x00000082


	//----- nvinfo : EIATTR_KPARAM_INFO
	.align		4
.L_7:
        /*0008*/ 	.byte	0x04, 0x17
        /*000a*/ 	.short	(.L_9 - .L_8)
.L_8:
        /*000c*/ 	.word	0x00000000
        /*0010*/ 	.short	0x0002
        /*0012*/ 	.short	0x0010
        /*0014*/ 	.byte	0x00, 0xf0, 0x21, 0x00


	//----- nvinfo : EIATTR_KPARAM_INFO
	.align		4
.L_9:
        /*0018*/ 	.byte	0x04, 0x17
        /*001a*/ 	.short	(.L_11 - .L_10)
.L_10:
        /*001c*/ 	.word	0x00000000
        /*0020*/ 	.short	0x0001
        /*0022*/ 	.short	0x0008
        /*0024*/ 	.byte	0x00, 0xf0, 0x11, 0x00


	//----- nvinfo : EIATTR_KPARAM_INFO
	.align		4
.L_11:
        /*0028*/ 	.byte	0x04, 0x17
        /*002a*/ 	.short	(.L_13 - .L_12)
.L_12:
        /*002c*/ 	.word	0x00000000
        /*0030*/ 	.short	0x0000
        /*0032*/ 	.short	0x0000
        /*0034*/ 	.byte	0x00, 0xf5, 0x21, 0x00


	//----- nvinfo : EIATTR_SPARSE_MMA_MASK
	.align		4
.L_13:
        /*0038*/ 	.byte	0x03, 0x50
        /*003a*/ 	.short	0x0000


	//----- nvinfo : EIATTR_MAXREG_COUNT
	.align		4
        /*003c*/ 	.byte	0x03, 0x1b
        /*003e*/ 	.short	0x00ff


	//----- nvinfo : EIATTR_MERCURY_ISA_VERSION
	.align		4
        /*0040*/ 	.byte	0x03, 0x5f
        /*0042*/ 	.short	0x0101


	//----- nvinfo : EIATTR_VRC_CTA_INIT_COUNT
	.align		4
        /*0044*/ 	.byte	0x02, 0x4a
	.zero		1
	.zero		1


	//----- nvinfo : EIATTR_EXIT_INSTR_OFFSETS
	.align		4
        /*0048*/ 	.byte	0x04, 0x1c
        /*004a*/ 	.short	(.L_15 - .L_14)


	//   ....[0]....
.L_14:
        /*004c*/ 	.word	0x00000070


	//   ....[1]....
        /*0050*/ 	.word	0x00000150


	//----- nvinfo : EIATTR_CBANK_PARAM_SIZE
	.align		4
.L_15:
        /*0054*/ 	.byte	0x03, 0x19
        /*0056*/ 	.short	0x0018


	//----- nvinfo : EIATTR_PARAM_CBANK
	.align		4
        /*0058*/ 	.byte	0x04, 0x0a
        /*005a*/ 	.short	(.L_17 - .L_16)
	.align		4
.L_16:
        /*005c*/ 	.word	index@(.nv.constant0._Z11change_dataP8Moleculeid)
        /*0060*/ 	.short	0x0380
        /*0062*/ 	.short	0x0018


	//----- nvinfo : EIATTR_SW_WAR
	.align		4
.L_17:
        /*0064*/ 	.byte	0x04, 0x36
        /*0066*/ 	.short	(.L_19 - .L_18)
.L_18:
        /*0068*/ 	.word	0x00000008
.L_19:


//--------------------- .nv.callgraph             --------------------------
	.section	.nv.callgraph,"",@"SHT_CUDA_CALLGRAPH"
	.align	4
	.sectionentsize	8
	.align		4
        /*0000*/ 	.word	0x00000000
	.align		4
        /*0004*/ 	.word	0xffffffff
	.align		4
        /*0008*/ 	.word	0x00000000
	.align		4
        /*000c*/ 	.word	0xfffffffe
	.align		4
        /*0010*/ 	.word	0x00000000
	.align		4
        /*0014*/ 	.word	0xfffffffd
	.align		4
        /*0018*/ 	.word	0x00000000
	.align		4
        /*001c*/ 	.word	0xfffffffc


//--------------------- .text._Z11change_dataP8Moleculeid --------------------------
	.section	.text._Z11change_dataP8Moleculeid,"ax",@progbits
	.align	128
        .global         _Z11change_dataP8Moleculeid
        .type           _Z11change_dataP8Moleculeid,@function
        .size           _Z11change_dataP8Moleculeid,(.L_x_1 - _Z11change_dataP8Moleculeid)
        .other          _Z11change_dataP8Moleculeid,@"STO_CUDA_ENTRY STV_DEFAULT"
_Z11change_dataP8Moleculeid:
.text._Z11change_dataP8Moleculeid:
[----:B------:R-:W-:Y:S01]  /*0000*/  LDC R1, c[0x0][0x37c] ;  /* 0x0000df00ff017b82 */ /* 0x000fe20000000800 */
[----:B------:R-:W0:Y:S07]  /*0010*/  S2R R0, SR_TID.X ;  /* 0x0000000000007919 */ /* 0x000e2e0000002100 */
[----:B------:R-:W0:Y:S01]  /*0020*/  S2UR UR4, SR_CTAID.X ;  /* 0x00000000000479c3 */ /* 0x000e220000002500 */
[----:B------:R-:W1:Y:S07]  /*0030*/  LDCU UR5, c[0x0][0x388] ;  /* 0x00007100ff0577ac */ /* 0x000e6e0008000800 */
[----:B------:R-:W0:Y:S02]  /*0040*/  LDC R5, c[0x0][0x360] ;  /* 0x0000d800ff057b82 */ /* 0x000e240000000800 */
[----:B0-----:R-:W-:-:S05]  /*0050*/  IMAD R5, R5, UR4, R0 ;  /* 0x0000000405057c24 */ /* 0x001fca000f8e0200 */
[----:B-1----:R-:W-:-:S13]  /*0060*/  ISETP.GE.AND P0, PT, R5, UR5, PT ;  /* 0x0000000505007c0c */ /* 0x002fda000bf06270 */
[----:B------:R-:W-:Y:S05]  /*0070*/  @P0 EXIT ;  /* 0x000000000000094d */ /* 0x000fea0003800000 */
[----:B------:R-:W0:Y:S01]  /*0080*/  LDC.64 R2, c[0x0][0x380] ;  /* 0x0000e000ff027b82 */ /* 0x000e220000000a00 */
[----:B------:R-:W1:Y:S01]  /*0090*/  LDCU.64 UR4, c[0x0][0x358] ;  /* 0x00006b00ff0477ac */ /* 0x000e620008000a00 */
[----:B------:R-:W2:Y:S01]  /*00a0*/  LDCU.64 UR6, c[0x0][0x390] ;  /* 0x00007200ff0677ac */ /* 0x000ea20008000a00 */
[----:B0-----:R-:W-:-:S05]  /*00b0*/  IMAD.WIDE R2, R5, 0x50, R2 ;  /* 0x0000005005027825 */ /* 0x001fca00078e0202 */
[----:B-1----:R-:W2:Y:S04]  /*00c0*/  LDG.E.64 R4, desc[UR4][R2.64+0x8] ;  /* 0x0000080402047981 */ /* 0x002ea8000c1e1b00 */
[----:B------:R-:W3:Y:S04]  /*00d0*/  LDG.E.64 R6, desc[UR4][R2.64+0x10] ;  /* 0x0000100402067981 */ /* 0x000ee8000c1e1b00 */
[----:B------:R-:W4:Y:S01]  /*00e0*/  LDG.E.64 R8, desc[UR4][R2.64+0x18] ;  /* 0x0000180402087981 */ /* 0x000f22000c1e1b00 */
[----:B--2---:R-:W-:Y:S02]  /*00f0*/  DADD R4, R4, UR6 ;  /* 0x0000000604047e29 */ /* 0x004fe40008000000 */
[----:B---3--:R-:W-:-:S05]  /*0100*/  DADD R6, R6, UR6 ;  /* 0x0000000606067e29 */ /* 0x008fca0008000000 */
[----:B------:R-:W-:Y:S01]  /*0110*/  STG.E.64 desc[UR4][R2.64+0x8], R4 ;  /* 0x0000080402007986 */ /* 0x000fe2000c101b04 */
[----:B----4-:R-:W-:-:S03]  /*0120*/  DADD R8, R8, UR6 ;  /* 0x0000000608087e29 */ /* 0x010fc60008000000 */
[----:B------:R-:W-:Y:S04]  /*0130*/  STG.E.64 desc[UR4][R2.64+0x10], R6 ;  /* 0x0000100602007986 */ /* 0x000fe8000c101b04 */
[----:B------:R-:W-:Y:S01]  /*0140*/  STG.E.64 desc[UR4][R2.64+0x18], R8 ;  /* 0x0000180802007986 */ /* 0x000fe2000c101b04 */
[----:B------:R-:W-:Y:S05]  /*0150*/  EXIT ;  /* 0x000000000000794d */ /* 0x000fea0003800000 */
.L_x_0:
[----:B------:R-:W-:-:S00]  /*0160*/  BRA `(.L_x_0) ;  /* 0xfffffffc00fc7947 */ /* 0x000fc0000383ffff */
[----:B------:R-:W-:-:S00]  /*0170*/  NOP ;  /* 0x0000000000007918 */ /* 0x000fc00000000000 */
        /* <DEDUP_REMOVED lines=8> */
.L_x_1:


//--------------------- .nv.shared.reserved.0     --------------------------
	.section	.nv.shared.reserved.0,"aw",@nobits
	.weak		__nv_reservedSMEM_offset_0_alias
	.size		__nv_reservedSMEM_offset_0_alias, 0, 64
	.other		__nv_reservedSMEM_offset_0_alias,@"STO_CUDA_RESERVED_SHARED STV_DEFAULT"
__nv_reservedSMEM_offset_0_alias:
	.zero		0
	.zero		64


//--------------------- .nv.constant0._Z11change_dataP8Moleculeid --------------------------
	.section	.nv.constant0._Z11change_dataP8Moleculeid,"a",@progbits
	.sectionflags	@""
	.align	4
.nv.constant0._Z11change_dataP8Moleculeid:
	.zero		920


//--------------------- SYMBOLS --------------------------

	.type		.nv.reservedSmem.offset0,@object
	.size		.nv.reservedSmem.offset0,0x4
